//
// Generated by NVIDIA NVVM Compiler
//
// Compiler Build ID: CL-36424714
// Cuda compilation tools, release 13.0, V13.0.88
// Based on NVVM 20.0.0
//

.version 9.0
.target sm_100
.address_size 64

	// .globl	_Z24computeProbabilityKernelP17curandStateXORWOWPii
.global .align 4 .b8 precalc_xorwow_matrix[102400];
.global .align 4 .b8 precalc_xorwow_offset_matrix[102400];
.global .align 4 .b8 mrg32k3aM1[2304];
.global .align 4 .b8 mrg32k3aM2[2304];
.global .align 4 .b8 mrg32k3aM1SubSeq[2016];
.global .align 4 .b8 mrg32k3aM2SubSeq[2016];
.global .align 4 .b8 mrg32k3aM1Seq[2304];
.global .align 4 .b8 mrg32k3aM2Seq[2304];
.const .align 8 .b8 __cr_lgamma_table[72];

.visible .entry _Z24computeProbabilityKernelP17curandStateXORWOWPii(
	.param .u64 .ptr .align 1 _Z24computeProbabilityKernelP17curandStateXORWOWPii_param_0,
	.param .u64 .ptr .align 1 _Z24computeProbabilityKernelP17curandStateXORWOWPii_param_1,
	.param .u32 _Z24computeProbabilityKernelP17curandStateXORWOWPii_param_2
)
{
	.reg .pred 	%p<26>;
	.reg .b32 	%r<462>;
	.reg .b32 	%f<8>;
	.reg .b64 	%rd<22>;

	ld.param.u64 	%rd9, [_Z24computeProbabilityKernelP17curandStateXORWOWPii_param_0];
	ld.param.u64 	%rd8, [_Z24computeProbabilityKernelP17curandStateXORWOWPii_param_1];
	ld.param.u32 	%r203, [_Z24computeProbabilityKernelP17curandStateXORWOWPii_param_2];
	cvta.to.global.u64 	%rd10, %rd9;
	mov.u32 	%r204, %tid.x;
	mov.u32 	%r205, %ntid.x;
	mov.u32 	%r206, %ctaid.x;
	mad.lo.s32 	%r207, %r205, %r206, %r204;
	add.s32 	%r208, %r203, 921;
	mul.lo.s32 	%r209, %r208, %r207;
	cvt.s64.s32 	%rd1, %r207;
	mul.wide.s32 	%rd11, %r207, 48;
	add.s64 	%rd2, %rd10, %rd11;
	xor.b32  	%r210, %r209, -1429050551;
	mul.lo.s32 	%r211, %r210, 1099087573;
	setp.gt.s32 	%p1, %r209, -1;
	selp.b32 	%r212, -644748465, -1947113066, %p1;
	add.s32 	%r213, %r212, %r211;
	add.s32 	%r1, %r213, 6615241;
	add.s32 	%r376, %r211, 123456789;
	st.global.v2.u32 	[%rd2], {%r1, %r376};
	xor.b32  	%r375, %r211, 362436069;
	add.s32 	%r374, %r212, 521288629;
	st.global.v2.u32 	[%rd2+8], {%r375, %r374};
	xor.b32  	%r373, %r212, 88675123;
	add.s32 	%r372, %r211, 5783321;
	st.global.v2.u32 	[%rd2+16], {%r373, %r372};
	setp.eq.s32 	%p2, %r207, 0;
	@%p2 bra 	$L__BB0_42;
	mov.b32 	%r358, 0;
	mov.u64 	%rd21, %rd1;
$L__BB0_2:
	and.b64  	%rd4, %rd21, 3;
	setp.eq.s64 	%p3, %rd4, 0;
	@%p3 bra 	$L__BB0_41;
	mul.wide.u32 	%rd12, %r358, 3200;
	mov.u64 	%rd13, precalc_xorwow_matrix;
	add.s64 	%rd5, %rd13, %rd12;
	cvt.u32.u64 	%r13, %rd4;
	mov.b32 	%r359, 0;
$L__BB0_4:
	mov.b32 	%r372, 0;
	mov.u32 	%r373, %r372;
	mov.u32 	%r374, %r372;
	mov.u32 	%r375, %r372;
	mov.u32 	%r376, %r372;
	mov.u32 	%r365, %r372;
$L__BB0_5:
	mul.wide.u32 	%rd14, %r365, 4;
	add.s64 	%rd15, %rd2, %rd14;
	ld.global.u32 	%r21, [%rd15+4];
	shl.b32 	%r22, %r365, 5;
	mov.b32 	%r371, 0;
$L__BB0_6:
	.pragma "nounroll";
	shr.u32 	%r218, %r21, %r371;
	and.b32  	%r219, %r218, 1;
	setp.eq.b32 	%p4, %r219, 1;
	not.pred 	%p5, %p4;
	add.s32 	%r220, %r22, %r371;
	mul.lo.s32 	%r221, %r220, 5;
	mul.wide.u32 	%rd16, %r221, 4;
	add.s64 	%rd6, %rd5, %rd16;
	@%p5 bra 	$L__BB0_8;
	ld.global.u32 	%r222, [%rd6];
	xor.b32  	%r376, %r376, %r222;
	ld.global.u32 	%r223, [%rd6+4];
	xor.b32  	%r375, %r375, %r223;
	ld.global.u32 	%r224, [%rd6+8];
	xor.b32  	%r374, %r374, %r224;
	ld.global.u32 	%r225, [%rd6+12];
	xor.b32  	%r373, %r373, %r225;
	ld.global.u32 	%r226, [%rd6+16];
	xor.b32  	%r372, %r372, %r226;
$L__BB0_8:
	and.b32  	%r228, %r218, 2;
	setp.eq.s32 	%p6, %r228, 0;
	@%p6 bra 	$L__BB0_10;
	ld.global.u32 	%r229, [%rd6+20];
	xor.b32  	%r376, %r376, %r229;
	ld.global.u32 	%r230, [%rd6+24];
	xor.b32  	%r375, %r375, %r230;
	ld.global.u32 	%r231, [%rd6+28];
	xor.b32  	%r374, %r374, %r231;
	ld.global.u32 	%r232, [%rd6+32];
	xor.b32  	%r373, %r373, %r232;
	ld.global.u32 	%r233, [%rd6+36];
	xor.b32  	%r372, %r372, %r233;
$L__BB0_10:
	and.b32  	%r235, %r218, 4;
	setp.eq.s32 	%p7, %r235, 0;
	@%p7 bra 	$L__BB0_12;
	ld.global.u32 	%r236, [%rd6+40];
	xor.b32  	%r376, %r376, %r236;
	ld.global.u32 	%r237, [%rd6+44];
	xor.b32  	%r375, %r375, %r237;
	ld.global.u32 	%r238, [%rd6+48];
	xor.b32  	%r374, %r374, %r238;
	ld.global.u32 	%r239, [%rd6+52];
	xor.b32  	%r373, %r373, %r239;
	ld.global.u32 	%r240, [%rd6+56];
	xor.b32  	%r372, %r372, %r240;
$L__BB0_12:
	and.b32  	%r242, %r218, 8;
	setp.eq.s32 	%p8, %r242, 0;
	@%p8 bra 	$L__BB0_14;
	ld.global.u32 	%r243, [%rd6+60];
	xor.b32  	%r376, %r376, %r243;
	ld.global.u32 	%r244, [%rd6+64];
	xor.b32  	%r375, %r375, %r244;
	ld.global.u32 	%r245, [%rd6+68];
	xor.b32  	%r374, %r374, %r245;
	ld.global.u32 	%r246, [%rd6+72];
	xor.b32  	%r373, %r373, %r246;
	ld.global.u32 	%r247, [%rd6+76];
	xor.b32  	%r372, %r372, %r247;
$L__BB0_14:
	and.b32  	%r249, %r218, 16;
	setp.eq.s32 	%p9, %r249, 0;
	@%p9 bra 	$L__BB0_16;
	ld.global.u32 	%r250, [%rd6+80];
	xor.b32  	%r376, %r376, %r250;
	ld.global.u32 	%r251, [%rd6+84];
	xor.b32  	%r375, %r375, %r251;
	ld.global.u32 	%r252, [%rd6+88];
	xor.b32  	%r374, %r374, %r252;
	ld.global.u32 	%r253, [%rd6+92];
	xor.b32  	%r373, %r373, %r253;
	ld.global.u32 	%r254, [%rd6+96];
	xor.b32  	%r372, %r372, %r254;
$L__BB0_16:
	and.b32  	%r256, %r218, 32;
	setp.eq.s32 	%p10, %r256, 0;
	@%p10 bra 	$L__BB0_18;
	ld.global.u32 	%r257, [%rd6+100];
	xor.b32  	%r376, %r376, %r257;
	ld.global.u32 	%r258, [%rd6+104];
	xor.b32  	%r375, %r375, %r258;
	ld.global.u32 	%r259, [%rd6+108];
	xor.b32  	%r374, %r374, %r259;
	ld.global.u32 	%r260, [%rd6+112];
	xor.b32  	%r373, %r373, %r260;
	ld.global.u32 	%r261, [%rd6+116];
	xor.b32  	%r372, %r372, %r261;
$L__BB0_18:
	and.b32  	%r263, %r218, 64;
	setp.eq.s32 	%p11, %r263, 0;
	@%p11 bra 	$L__BB0_20;
	ld.global.u32 	%r264, [%rd6+120];
	xor.b32  	%r376, %r376, %r264;
	ld.global.u32 	%r265, [%rd6+124];
	xor.b32  	%r375, %r375, %r265;
	ld.global.u32 	%r266, [%rd6+128];
	xor.b32  	%r374, %r374, %r266;
	ld.global.u32 	%r267, [%rd6+132];
	xor.b32  	%r373, %r373, %r267;
	ld.global.u32 	%r268, [%rd6+136];
	xor.b32  	%r372, %r372, %r268;
$L__BB0_20:
	and.b32  	%r270, %r218, 128;
	setp.eq.s32 	%p12, %r270, 0;
	@%p12 bra 	$L__BB0_22;
	ld.global.u32 	%r271, [%rd6+140];
	xor.b32  	%r376, %r376, %r271;
	ld.global.u32 	%r272, [%rd6+144];
	xor.b32  	%r375, %r375, %r272;
	ld.global.u32 	%r273, [%rd6+148];
	xor.b32  	%r374, %r374, %r273;
	ld.global.u32 	%r274, [%rd6+152];
	xor.b32  	%r373, %r373, %r274;
	ld.global.u32 	%r275, [%rd6+156];
	xor.b32  	%r372, %r372, %r275;
$L__BB0_22:
	and.b32  	%r277, %r218, 256;
	setp.eq.s32 	%p13, %r277, 0;
	@%p13 bra 	$L__BB0_24;
	ld.global.u32 	%r278, [%rd6+160];
	xor.b32  	%r376, %r376, %r278;
	ld.global.u32 	%r279, [%rd6+164];
	xor.b32  	%r375, %r375, %r279;
	ld.global.u32 	%r280, [%rd6+168];
	xor.b32  	%r374, %r374, %r280;
	ld.global.u32 	%r281, [%rd6+172];
	xor.b32  	%r373, %r373, %r281;
	ld.global.u32 	%r282, [%rd6+176];
	xor.b32  	%r372, %r372, %r282;
$L__BB0_24:
	and.b32  	%r284, %r218, 512;
	setp.eq.s32 	%p14, %r284, 0;
	@%p14 bra 	$L__BB0_26;
	ld.global.u32 	%r285, [%rd6+180];
	xor.b32  	%r376, %r376, %r285;
	ld.global.u32 	%r286, [%rd6+184];
	xor.b32  	%r375, %r375, %r286;
	ld.global.u32 	%r287, [%rd6+188];
	xor.b32  	%r374, %r374, %r287;
	ld.global.u32 	%r288, [%rd6+192];
	xor.b32  	%r373, %r373, %r288;
	ld.global.u32 	%r289, [%rd6+196];
	xor.b32  	%r372, %r372, %r289;
$L__BB0_26:
	and.b32  	%r291, %r218, 1024;
	setp.eq.s32 	%p15, %r291, 0;
	@%p15 bra 	$L__BB0_28;
	ld.global.u32 	%r292, [%rd6+200];
	xor.b32  	%r376, %r376, %r292;
	ld.global.u32 	%r293, [%rd6+204];
	xor.b32  	%r375, %r375, %r293;
	ld.global.u32 	%r294, [%rd6+208];
	xor.b32  	%r374, %r374, %r294;
	ld.global.u32 	%r295, [%rd6+212];
	xor.b32  	%r373, %r373, %r295;
	ld.global.u32 	%r296, [%rd6+216];
	xor.b32  	%r372, %r372, %r296;
$L__BB0_28:
	and.b32  	%r298, %r218, 2048;
	setp.eq.s32 	%p16, %r298, 0;
	@%p16 bra 	$L__BB0_30;
	ld.global.u32 	%r299, [%rd6+220];
	xor.b32  	%r376, %r376, %r299;
	ld.global.u32 	%r300, [%rd6+224];
	xor.b32  	%r375, %r375, %r300;
	ld.global.u32 	%r301, [%rd6+228];
	xor.b32  	%r374, %r374, %r301;
	ld.global.u32 	%r302, [%rd6+232];
	xor.b32  	%r373, %r373, %r302;
	ld.global.u32 	%r303, [%rd6+236];
	xor.b32  	%r372, %r372, %r303;
$L__BB0_30:
	and.b32  	%r305, %r218, 4096;
	setp.eq.s32 	%p17, %r305, 0;
	@%p17 bra 	$L__BB0_32;
	ld.global.u32 	%r306, [%rd6+240];
	xor.b32  	%r376, %r376, %r306;
	ld.global.u32 	%r307, [%rd6+244];
	xor.b32  	%r375, %r375, %r307;
	ld.global.u32 	%r308, [%rd6+248];
	xor.b32  	%r374, %r374, %r308;
	ld.global.u32 	%r309, [%rd6+252];
	xor.b32  	%r373, %r373, %r309;
	ld.global.u32 	%r310, [%rd6+256];
	xor.b32  	%r372, %r372, %r310;
$L__BB0_32:
	and.b32  	%r312, %r218, 8192;
	setp.eq.s32 	%p18, %r312, 0;
	@%p18 bra 	$L__BB0_34;
	ld.global.u32 	%r313, [%rd6+260];
	xor.b32  	%r376, %r376, %r313;
	ld.global.u32 	%r314, [%rd6+264];
	xor.b32  	%r375, %r375, %r314;
	ld.global.u32 	%r315, [%rd6+268];
	xor.b32  	%r374, %r374, %r315;
	ld.global.u32 	%r316, [%rd6+272];
	xor.b32  	%r373, %r373, %r316;
	ld.global.u32 	%r317, [%rd6+276];
	xor.b32  	%r372, %r372, %r317;
$L__BB0_34:
	and.b32  	%r319, %r218, 16384;
	setp.eq.s32 	%p19, %r319, 0;
	@%p19 bra 	$L__BB0_36;
	ld.global.u32 	%r320, [%rd6+280];
	xor.b32  	%r376, %r376, %r320;
	ld.global.u32 	%r321, [%rd6+284];
	xor.b32  	%r375, %r375, %r321;
	ld.global.u32 	%r322, [%rd6+288];
	xor.b32  	%r374, %r374, %r322;
	ld.global.u32 	%r323, [%rd6+292];
	xor.b32  	%r373, %r373, %r323;
	ld.global.u32 	%r324, [%rd6+296];
	xor.b32  	%r372, %r372, %r324;
$L__BB0_36:
	and.b32  	%r326, %r218, 32768;
	setp.eq.s32 	%p20, %r326, 0;
	@%p20 bra 	$L__BB0_38;
	ld.global.u32 	%r327, [%rd6+300];
	xor.b32  	%r376, %r376, %r327;
	ld.global.u32 	%r328, [%rd6+304];
	xor.b32  	%r375, %r375, %r328;
	ld.global.u32 	%r329, [%rd6+308];
	xor.b32  	%r374, %r374, %r329;
	ld.global.u32 	%r330, [%rd6+312];
	xor.b32  	%r373, %r373, %r330;
	ld.global.u32 	%r331, [%rd6+316];
	xor.b32  	%r372, %r372, %r331;
$L__BB0_38:
	add.s32 	%r371, %r371, 16;
	setp.ne.s32 	%p21, %r371, 32;
	@%p21 bra 	$L__BB0_6;
	mad.lo.s32 	%r332, %r365, -31, %r22;
	add.s32 	%r365, %r332, 1;
	setp.ne.s32 	%p22, %r365, 5;
	@%p22 bra 	$L__BB0_5;
	st.global.u32 	[%rd2+4], %r376;
	st.global.u32 	[%rd2+8], %r375;
	st.global.u32 	[%rd2+12], %r374;
	st.global.u32 	[%rd2+16], %r373;
	st.global.u32 	[%rd2+20], %r372;
	add.s32 	%r359, %r359, 1;
	setp.lt.u32 	%p23, %r359, %r13;
	@%p23 bra 	$L__BB0_4;
$L__BB0_41:
	shr.u64 	%rd7, %rd21, 2;
	add.s32 	%r358, %r358, 1;
	setp.gt.u64 	%p24, %rd21, 3;
	mov.u64 	%rd21, %rd7;
	@%p24 bra 	$L__BB0_2;
$L__BB0_42:
	mov.b32 	%r333, 0;
	st.global.v2.u32 	[%rd2+24], {%r333, %r333};
	st.global.u32 	[%rd2+32], %r333;
	mov.b64 	%rd17, 0;
	st.global.u64 	[%rd2+40], %rd17;
	shr.u32 	%r334, %r376, 2;
	xor.b32  	%r335, %r334, %r376;
	shl.b32 	%r336, %r372, 4;
	shl.b32 	%r337, %r335, 1;
	xor.b32  	%r338, %r337, %r336;
	xor.b32  	%r339, %r338, %r335;
	xor.b32  	%r340, %r339, %r372;
	add.s32 	%r341, %r1, %r340;
	add.s32 	%r342, %r341, 362437;
	cvt.rn.f32.u32 	%f1, %r342;
	fma.rn.f32 	%f2, %f1, 0f2F800000, 0f2F000000;
	shr.u32 	%r343, %r375, 2;
	xor.b32  	%r344, %r343, %r375;
	st.global.v2.u32 	[%rd2+8], {%r373, %r372};
	shl.b32 	%r345, %r340, 4;
	shl.b32 	%r346, %r344, 1;
	xor.b32  	%r347, %r346, %r345;
	xor.b32  	%r348, %r347, %r344;
	xor.b32  	%r349, %r348, %r340;
	st.global.v2.u32 	[%rd2+16], {%r340, %r349};
	add.s32 	%r350, %r1, 724874;
	st.global.v2.u32 	[%rd2], {%r350, %r374};
	add.s32 	%r351, %r349, %r350;
	cvt.rn.f32.u32 	%f3, %r351;
	fma.rn.f32 	%f4, %f3, 0f2F800000, 0f2F000000;
	mul.f32 	%f5, %f4, %f4;
	fma.rn.f32 	%f6, %f2, %f2, %f5;
	sqrt.rn.f32 	%f7, %f6;
	setp.gtu.f32 	%p25, %f7, 0f3F800000;
	@%p25 bra 	$L__BB0_44;
	cvta.to.global.u64 	%rd18, %rd8;
	shl.b64 	%rd19, %rd1, 2;
	add.s64 	%rd20, %rd18, %rd19;
	mov.b32 	%r352, 1;
	st.global.u32 	[%rd20], %r352;
$L__BB0_44:
	ret;

}


// ===== COMPILED SASS (sm_100) =====

	.target	sm_100

	.elftype	@"ET_EXEC"


//--------------------- .note.nv.tkinfo           --------------------------
	.section	.note.nv.tkinfo,"",@"SHT_NOTE"
	.sectionflags	@"SHF_NOTE_NV_TKINFO"
	.tkinfo
        /*0018*/ 	.word	0x00000002
        /*0030*/ 	.string	""
        /*0030*/ 	.string	"ptxas"
        /*0030*/ 	.string	"Cuda compilation tools, release 13.0, V13.0.88"
        /*0030*/ 	.string	"Build cuda_13.0.r13.0/compiler.36424714_0"
        /*0030*/ 	.string	"-arch sm_100 -m 64 "



//--------------------- .note.nv.cuinfo           --------------------------
	.section	.note.nv.cuinfo,"",@"SHT_NOTE"
	.sectionflags	@"SHF_NOTE_NV_CUINFO"
        /*0018*/ 	.short	0x0002
        /*001a*/ 	.short	0x0064
        /*001c*/ 	.short	0x0082
	.zero		2


//--------------------- .nv.info                  --------------------------
	.section	.nv.info,"",@"SHT_CUDA_INFO"
	.align	4


	//----- nvinfo : EIATTR_REGCOUNT
	.align		4
        /*0000*/ 	.byte	0x04, 0x2f
        /*0002*/ 	.short	(.L_10 - .L_9)
	.align		4
.L_9:
        /*0004*/ 	.word	index@(_Z24computeProbabilityKernelP17curandStateXORWOWPii)
        /*0008*/ 	.word	0x0000001f


	//----- nvinfo : EIATTR_FRAME_SIZE
	.align		4
.L_10:
        /*000c*/ 	.byte	0x04, 0x11
        /*000e*/ 	.short	(.L_12 - .L_11)
	.align		4
.L_11:
        /*0010*/ 	.word	index@($__internal_0_$__cuda_sm20_sqrt_rn_f32_slowpath)
        /*0014*/ 	.word	0x00000000


	//----- nvinfo : EIATTR_FRAME_SIZE
	.align		4
.L_12:
        /*0018*/ 	.byte	0x04, 0x11
        /*001a*/ 	.short	(.L_14 - .L_13)
	.align		4
.L_13:
        /*001c*/ 	.word	index@(_Z24computeProbabilityKernelP17curandStateXORWOWPii)
        /*0020*/ 	.word	0x00000000


	//----- nvinfo : EIATTR_MIN_STACK_SIZE
	.align		4
.L_14:
        /*0024*/ 	.byte	0x04, 0x12
        /*0026*/ 	.short	(.L_16 - .L_15)
	.align		4
.L_15:
        /*0028*/ 	.word	index@(_Z24computeProbabilityKernelP17curandStateXORWOWPii)
        /*002c*/ 	.word	0x00000000
.L_16:


//--------------------- .nv.compat                --------------------------
	.section	.nv.compat,"",@"SHT_CUDA_COMPAT_INFO"
	.align	4
        /*0000*/ 	.byte	0x02, 0x09, 0x00, 0x00, 0x02, 0x02, 0x01, 0x00, 0x02, 0x05, 0x05, 0x00, 0x03, 0x07, 0x01, 0x01
        /*0010*/ 	.byte	0x02, 0x03, 0x00, 0x00, 0x02, 0x06, 0x01, 0x00, 0x04, 0x0b, 0x08, 0x00, 0x01, 0x00, 0x00, 0x00
        /*0020*/ 	.byte	0x00, 0x00, 0x00, 0x00


//--------------------- .nv.info._Z24computeProbabilityKernelP17curandStateXORWOWPii --------------------------
	.section	.nv.info._Z24computeProbabilityKernelP17curandStateXORWOWPii,"",@"SHT_CUDA_INFO"
	.sectionflags	@""
	.align	4


	//----- nvinfo : EIATTR_CUDA_API_VERSION
	.align		4
        /*0000*/ 	.byte	0x04, 0x37
        /*0002*/ 	.short	(.L_18 - .L_17)
.L_17:
        /*0004*/ 	.word	0x00000082


	//----- nvinfo : EIATTR_KPARAM_INFO
	.align		4
.L_18:
        /*0008*/ 	.byte	0x04, 0x17
        /*000a*/ 	.short	(.L_20 - .L_19)
.L_19:
        /*000c*/ 	.word	0x00000000
        /*0010*/ 	.short	0x0002
        /*0012*/ 	.short	0x0010
        /*0014*/ 	.byte	0x00, 0xf0, 0x11, 0x00


	//----- nvinfo : EIATTR_KPARAM_INFO
	.align		4
.L_20:
        /*0018*/ 	.byte	0x04, 0x17
        /*001a*/ 	.short	(.L_22 - .L_21)
.L_21:
        /*001c*/ 	.word	0x00000000
        /*0020*/ 	.short	0x0001
        /*0022*/ 	.short	0x0008
        /*0024*/ 	.byte	0x00, 0xf5, 0x21, 0x00


	//----- nvinfo : EIATTR_KPARAM_INFO
	.align		4
.L_22:
        /*0028*/ 	.byte	0x04, 0x17
        /*002a*/ 	.short	(.L_24 - .L_23)
.L_23:
        /*002c*/ 	.word	0x00000000
        /*0030*/ 	.short	0x0000
        /*0032*/ 	.short	0x0000
        /*0034*/ 	.byte	0x00, 0xf5, 0x21, 0x00


	//----- nvinfo : EIATTR_SPARSE_MMA_MASK
	.align		4
.L_24:
        /*0038*/ 	.byte	0x03, 0x50
        /*003a*/ 	.short	0x0000


	//----- nvinfo : EIATTR_MAXREG_COUNT
	.align		4
        /*003c*/ 	.byte	0x03, 0x1b
        /*003e*/ 	.short	0x00ff


	//----- nvinfo : EIATTR_MERCURY_ISA_VERSION
	.align		4
        /*0040*/ 	.byte	0x03, 0x5f
        /*0042*/ 	.short	0x0101


	//----- nvinfo : EIATTR_VRC_CTA_INIT_COUNT
	.align		4
        /*0044*/ 	.byte	0x02, 0x4a
	.zero		1
	.zero		1


	//----- nvinfo : EIATTR_EXIT_INSTR_OFFSETS
	.align		4
        /*0048*/ 	.byte	0x04, 0x1c
        /*004a*/ 	.short	(.L_26 - .L_25)


	//   ....[0]....
.L_25:
        /*004c*/ 	.word	0x00001290


	//   ....[1]....
        /*0050*/ 	.word	0x00001300


	//----- nvinfo : EIATTR_CRS_STACK_SIZE
	.align		4
.L_26:
        /*0054*/ 	.byte	0x04, 0x1e
        /*0056*/ 	.short	(.L_28 - .L_27)
.L_27:
        /*0058*/ 	.word	0x00000000


	//----- nvinfo : EIATTR_CBANK_PARAM_SIZE
	.align		4
.L_28:
        /*005c*/ 	.byte	0x03, 0x19
        /*005e*/ 	.short	0x0014


	//----- nvinfo : EIATTR_PARAM_CBANK
	.align		4
        /*0060*/ 	.byte	0x04, 0x0a
        /*0062*/ 	.short	(.L_30 - .L_29)
	.align		4
.L_29:
        /*0064*/ 	.word	index@(.nv.constant0._Z24computeProbabilityKernelP17curandStateXORWOWPii)
        /*0068*/ 	.short	0x0380
        /*006a*/ 	.short	0x0014


	//----- nvinfo : EIATTR_SW_WAR
	.align		4
.L_30:
        /*006c*/ 	.byte	0x04, 0x36
        /*006e*/ 	.short	(.L_32 - .L_31)
.L_31:
        /*0070*/ 	.word	0x00000008
.L_32:


//--------------------- .nv.callgraph             --------------------------
	.section	.nv.callgraph,"",@"SHT_CUDA_CALLGRAPH"
	.align	4
	.sectionentsize	8
	.align		4
        /*0000*/ 	.word	0x00000000
	.align		4
        /*0004*/ 	.word	0xffffffff
	.align		4
        /*0008*/ 	.word	0x00000000
	.align		4
        /*000c*/ 	.word	0xfffffffe
	.align		4
        /*0010*/ 	.word	0x00000000
	.align		4
        /*0014*/ 	.word	0xfffffffd
	.align		4
        /*0018*/ 	.word	0x00000000
	.align		4
        /*001c*/ 	.word	0xfffffffc


//--------------------- .nv.constant4             --------------------------
	.section	.nv.constant4,"a",@progbits
	.align	8
	.align		8
.nv.constant4:
        /*0000*/ 	.dword	precalc_xorwow_matrix
	.align		8
        /*0008*/ 	.dword	precalc_xorwow_offset_matrix
	.align		8
        /*0010*/ 	.dword	mrg32k3aM1
	.align		8
        /*0018*/ 	.dword	mrg32k3aM2
	.align		8
        /*0020*/ 	.dword	mrg32k3aM1SubSeq
	.align		8
        /*0028*/ 	.dword	mrg32k3aM2SubSeq
	.align		8
        /*0030*/ 	.dword	mrg32k3aM1Seq
	.align		8
        /*0038*/ 	.dword	mrg32k3aM2Seq


//--------------------- .nv.constant3             --------------------------
	.section	.nv.constant3,"a",@progbits
	.align	8
.nv.constant3:
	.type		__cr_lgamma_table,@object
	.size		__cr_lgamma_table,(.L_8 - __cr_lgamma_table)
__cr_lgamma_table:
        /*0000*/ 	.byte	0x00, 0x00, 0x00, 0x00, 0x00, 0x00, 0x00, 0x00, 0x00, 0x00, 0x00, 0x00, 0x00, 0x00, 0x00, 0x00
        /*0010*/ 	.byte	0xef, 0x39, 0xfa, 0xfe, 0x42, 0x2e, 0xe6, 0x3f, 0x02, 0x20, 0x2a, 0xfa, 0x0b, 0xab, 0xfc, 0x3f
        /*0020*/ 	.byte	0xf9, 0x2c, 0x92, 0x7c, 0xa7, 0x6c, 0x09, 0x40, 0xc9, 0x79, 0x44, 0x3c, 0x64, 0x26, 0x13, 0x40
        /*0030*/ 	.byte	0xca, 0x01, 0xcf, 0x3a, 0x27, 0x51, 0x1a, 0x40, 0x30, 0xcc, 0x2d, 0xf3, 0xe1, 0x0c, 0x21, 0x40
        /*0040*/ 	.byte	0x0d, 0xb7, 0xfc, 0x82, 0x8e, 0x35, 0x25, 0x40
.L_8:


//--------------------- .text._Z24computeProbabilityKernelP17curandStateXORWOWPii --------------------------
	.section	.text._Z24computeProbabilityKernelP17curandStateXORWOWPii,"ax",@progbits
	.align	128
        .global         _Z24computeProbabilityKernelP17curandStateXORWOWPii
        .type           _Z24computeProbabilityKernelP17curandStateXORWOWPii,@function
        .size           _Z24computeProbabilityKernelP17curandStateXORWOWPii,(.L_x_13 - _Z24computeProbabilityKernelP17curandStateXORWOWPii)
        .other          _Z24computeProbabilityKernelP17curandStateXORWOWPii,@"STO_CUDA_ENTRY STV_DEFAULT"
_Z24computeProbabilityKernelP17curandStateXORWOWPii:
.text._Z24computeProbabilityKernelP17curandStateXORWOWPii:
[----:B------:R-:W-:Y:S01]  /*0000*/  LDC R1, c[0x0][0x37c] ;  /* 0x0000df00ff017b82 */ /* 0x000fe20000000800 */
[----:B------:R-:W0:Y:S01]  /*0010*/  S2R R12, SR_TID.X ;  /* 0x00000000000c7919 */ /* 0x000e220000002100 */
[----:B------:R-:W1:Y:S06]  /*0020*/  LDCU UR4, c[0x0][0x390] ;  /* 0x00007200ff0477ac */ /* 0x000e6c0008000800 */
[----:B------:R-:W2:Y:S01]  /*0030*/  LDC.64 R8, c[0x0][0x380] ;  /* 0x0000e000ff087b82 */ /* 0x000ea20000000a00 */
[----:B------:R-:W-:Y:S01]  /*0040*/  BSSY.RECONVERGENT B0, `(.L_x_0) ;  /* 0x00000ee000007945 */ /* 0x000fe20003800200 */
[----:B------:R-:W0:Y:S01]  /*0050*/  S2R R3, SR_CTAID.X ;  /* 0x0000000000037919 */ /* 0x000e220000002500 */
[----:B------:R-:W0:Y:S01]  /*0060*/  LDCU UR5, c[0x0][0x360] ;  /* 0x00006c00ff0577ac */ /* 0x000e220008000800 */
[----:B------:R-:W3:Y:S01]  /*0070*/  LDCU.64 UR6, c[0x0][0x358] ;  /* 0x00006b00ff0677ac */ /* 0x000ee20008000a00 */
[----:B-1----:R-:W-:Y:S01]  /*0080*/  UIADD3 UR4, UPT, UPT, UR4, 0x399, URZ ;  /* 0x0000039904047890 */ /* 0x002fe2000fffe0ff */
[----:B0-----:R-:W-:-:S02]  /*0090*/  IMAD R12, R3, UR5, R12 ;  /* 0x00000005030c7c24 */ /* 0x001fc4000f8e020c */
[----:B------:R-:W-:-:S03]  /*00a0*/  IMAD.MOV.U32 R3, RZ, RZ, -0x266e14b1 ;  /* 0xd991eb4fff037424 */ /* 0x000fc600078e00ff */
[C---:B------:R-:W-:Y:S02]  /*00b0*/  IMAD R0, R12.reuse, UR4, RZ ;  /* 0x000000040c007c24 */ /* 0x040fe4000f8e02ff */
[----:B--2---:R-:W-:-:S03]  /*00c0*/  IMAD.WIDE R8, R12, 0x30, R8 ;  /* 0x000000300c087825 */ /* 0x004fc600078e0208 */
[C---:B------:R-:W-:Y:S02]  /*00d0*/  ISETP.GT.AND P0, PT, R0.reuse, -0x1, PT ;  /* 0xffffffff0000780c */ /* 0x040fe40003f04270 */
[----:B------:R-:W-:Y:S02]  /*00e0*/  LOP3.LUT R0, R0, 0xaad26b49, RZ, 0x3c, !PT ;  /* 0xaad26b4900007812 */ /* 0x000fe400078e3cff */
[----:B------:R-:W-:Y:S02]  /*00f0*/  SEL R3, R3, 0x8bf16996, P0 ;  /* 0x8bf1699603037807 */ /* 0x000fe40000000000 */
[----:B------:R-:W-:Y:S01]  /*0100*/  ISETP.NE.AND P0, PT, R12, RZ, PT ;  /* 0x000000ff0c00720c */ /* 0x000fe20003f05270 */
[----:B------:R-:W-:Y:S01]  /*0110*/  IMAD R0, R0, 0x4182bed5, RZ ;  /* 0x4182bed500007824 */ /* 0x000fe200078e02ff */
[C---:B------:R-:W-:Y:S01]  /*0120*/  LOP3.LUT R2, R3.reuse, 0x5491333, RZ, 0x3c, !PT ;  /* 0x0549133303027812 */ /* 0x040fe200078e3cff */
[----:B------:R-:W-:Y:S02]  /*0130*/  VIADD R5, R3, 0x1f123bb5 ;  /* 0x1f123bb503057836 */ /* 0x000fe40000000000 */
[C---:B------:R-:W-:Y:S01]  /*0140*/  IMAD.IADD R6, R0.reuse, 0x1, R3 ;  /* 0x0000000100067824 */ /* 0x040fe200078e0203 */
[C---:B------:R-:W-:Y:S01]  /*0150*/  LOP3.LUT R4, R0.reuse, 0x159a55e5, RZ, 0x3c, !PT ;  /* 0x159a55e500047812 */ /* 0x040fe200078e3cff */
[----:B------:R-:W-:-:S02]  /*0160*/  VIADD R7, R0, 0x75bcd15 ;  /* 0x075bcd1500077836 */ /* 0x000fc40000000000 */
[----:B------:R-:W-:Y:S01]  /*0170*/  VIADD R3, R0, 0x583f19 ;  /* 0x00583f1900037836 */ /* 0x000fe20000000000 */
[----:B------:R-:W-:Y:S01]  /*0180*/  SHF.R.S32.HI R0, RZ, 0x1f, R12 ;  /* 0x0000001fff007819 */ /* 0x000fe2000001140c */
[----:B------:R-:W-:Y:S01]  /*0190*/  VIADD R6, R6, 0x64f0c9 ;  /* 0x0064f0c906067836 */ /* 0x000fe20000000000 */
[----:B---3--:R0:W-:Y:S04]  /*01a0*/  STG.E.64 desc[UR6][R8.64+0x8], R4 ;  /* 0x0000080408007986 */ /* 0x0081e8000c101b06 */
[----:B------:R0:W-:Y:S04]  /*01b0*/  STG.E.64 desc[UR6][R8.64+0x10], R2 ;  /* 0x0000100208007986 */ /* 0x0001e8000c101b06 */
[----:B------:R0:W-:Y:S01]  /*01c0*/  STG.E.64 desc[UR6][R8.64], R6 ;  /* 0x0000000608007986 */ /* 0x0001e2000c101b06 */
[----:B------:R-:W-:Y:S05]  /*01d0*/  @!P0 BRA `(.L_x_1) ;  /* 0x0000000c00508947 */ /* 0x000fea0003800000 */
[----:B0-----:R-:W-:Y:S02]  /*01e0*/  IMAD.MOV.U32 R6, RZ, RZ, RZ ;  /* 0x000000ffff067224 */ /* 0x001fe400078e00ff */
[----:B------:R-:W-:-:S07]  /*01f0*/  IMAD.MOV.U32 R13, RZ, RZ, R12 ;  /* 0x000000ffff0d7224 */ /* 0x000fce00078e000c */
.L_x_7:
[----:B------:R-:W-:Y:S01]  /*0200*/  LOP3.LUT R8, R13, 0x3, RZ, 0xc0, !PT ;  /* 0x000000030d087812 */ /* 0x000fe200078ec0ff */
[----:B------:R-:W-:Y:S03]  /*0210*/  BSSY.RECONVERGENT B1, `(.L_x_2) ;  /* 0x00000ca000017945 */ /* 0x000fe60003800200 */
[----:B------:R-:W-:-:S04]  /*0220*/  ISETP.NE.U32.AND P0, PT, R8, RZ, PT ;  /* 0x000000ff0800720c */ /* 0x000fc80003f05070 */
[----:B------:R-:W-:-:S13]  /*0230*/  ISETP.NE.AND.EX P0, PT, RZ, RZ, PT, P0 ;  /* 0x000000ffff00720c */ /* 0x000fda0003f05300 */
[----:B0-----:R-:W-:Y:S05]  /*0240*/  @!P0 BRA `(.L_x_3) ;  /* 0x0000000c00188947 */ /* 0x001fea0003800000 */
[----:B------:R-:W0:Y:S01]  /*0250*/  LDC.64 R8, c[0x4][RZ] ;  /* 0x01000000ff087b82 */ /* 0x000e220000000a00 */
[----:B------:R-:W-:Y:S02]  /*0260*/  IMAD.MOV.U32 R14, RZ, RZ, RZ ;  /* 0x000000ffff0e7224 */ /* 0x000fe400078e00ff */
[----:B0-----:R-:W-:-:S07]  /*0270*/  IMAD.WIDE.U32 R8, R6, 0xc80, R8 ;  /* 0x00000c8006087825 */ /* 0x001fce00078e0008 */
.L_x_6:
[----:B------:R-:W-:Y:S01]  /*0280*/  IMAD.MOV.U32 R15, RZ, RZ, RZ ;  /* 0x000000ffff0f7224 */ /* 0x000fe200078e00ff */
[----:B0-----:R-:W-:Y:S02]  /*0290*/  CS2R R2, SRZ ;  /* 0x0000000000027805 */ /* 0x001fe4000001ff00 */
[----:B------:R-:W-:Y:S01]  /*02a0*/  CS2R R4, SRZ ;  /* 0x0000000000047805 */ /* 0x000fe2000001ff00 */
[----:B------:R-:W-:-:S07]  /*02b0*/  IMAD.MOV.U32 R7, RZ, RZ, RZ ;  /* 0x000000ffff077224 */ /* 0x000fce00078e00ff */
.L_x_5:
[----:B------:R-:W0:Y:S02]  /*02c0*/  LDC.64 R10, c[0x0][0x380] ;  /* 0x0000e000ff0a7b82 */ /* 0x000e240000000a00 */
[----:B0-----:R-:W-:-:S04]  /*02d0*/  IMAD.WIDE R10, R12, 0x30, R10 ;  /* 0x000000300c0a7825 */ /* 0x001fc800078e020a */
[----:B------:R-:W-:-:S05]  /*02e0*/  IMAD.WIDE.U32 R10, R15, 0x4, R10 ;  /* 0x000000040f0a7825 */ /* 0x000fca00078e000a */
[----:B------:R0:W5:Y:S01]  /*02f0*/  LDG.E R16, desc[UR6][R10.64+0x4] ;  /* 0x000004060a107981 */ /* 0x000162000c1e1900 */
[----:B------:R-:W-:-:S07]  /*0300*/  IMAD.MOV.U32 R17, RZ, RZ, RZ ;  /* 0x000000ffff117224 */ /* 0x000fce00078e00ff */
.L_x_4:
[----:B-----5:R-:W-:Y:S01]  /*0310*/  SHF.R.U32.HI R23, RZ, R17, R16 ;  /* 0x00000011ff177219 */ /* 0x020fe20000011610 */
[----:B0-----:R-:W-:-:S03]  /*0320*/  IMAD.SHL.U32 R10, R15, 0x20, RZ ;  /* 0x000000200f0a7824 */ /* 0x001fc600078e00ff */
[----:B------:R-:W-:Y:S01]  /*0330*/  LOP3.LUT R11, R23, 0x1, RZ, 0xc0, !PT ;  /* 0x00000001170b7812 */ /* 0x000fe200078ec0ff */
[----:B------:R-:W-:-:S03]  /*0340*/  IMAD.IADD R10, R10, 0x1, R17 ;  /* 0x000000010a0a7824 */ /* 0x000fc600078e0211 */
[----:B------:R-:W-:Y:S01]  /*0350*/  ISETP.NE.U32.AND P0, PT, R11, 0x1, PT ;  /* 0x000000010b00780c */ /* 0x000fe20003f05070 */
[----:B------:R-:W-:-:S03]  /*0360*/  IMAD R11, R10, 0x5, RZ ;  /* 0x000000050a0b7824 */ /* 0x000fc600078e02ff */
[----:B------:R-:W-:Y:S01]  /*0370*/  R2P PR, R23, 0x7e ;  /* 0x0000007e17007804 */ /* 0x000fe20000000000 */
[----:B------:R-:W-:-:S08]  /*0380*/  IMAD.WIDE.U32 R10, R11, 0x4, R8 ;  /* 0x000000040b0a7825 */ /* 0x000fd000078e0008 */
[----:B------:R-:W2:Y:S04]  /*0390*/  @!P0 LDG.E R20, desc[UR6][R10.64+0x10] ;  /* 0x000010060a148981 */ /* 0x000ea8000c1e1900 */
[----:B------:R-:W3:Y:S04]  /*03a0*/  @P1 LDG.E R22, desc[UR6][R10.64+0x24] ;  /* 0x000024060a161981 */ /* 0x000ee8000c1e1900 */
[----:B------:R-:W4:Y:S04]  /*03b0*/  @P2 LDG.E R24, desc[UR6][R10.64+0x38] ;  /* 0x000038060a182981 */ /* 0x000f28000c1e1900 */
[----:B------:R-:W4:Y:S04]  /*03c0*/  @P3 LDG.E R26, desc[UR6][R10.64+0x4c] ;  /* 0x00004c060a1a3981 */ /* 0x000f28000c1e1900 */
[----:B------:R-:W4:Y:S04]  /*03d0*/  @P4 LDG.E R28, desc[UR6][R10.64+0x60] ;  /* 0x000060060a1c4981 */ /* 0x000f28000c1e1900 */
[----:B------:R-:W4:Y:S04]  /*03e0*/  @!P0 LDG.E R18, desc[UR6][R10.64] ;  /* 0x000000060a128981 */ /* 0x000f28000c1e1900 */
[----:B------:R-:W4:Y:S04]  /*03f0*/  @!P0 LDG.E R19, desc[UR6][R10.64+0x4] ;  /* 0x000004060a138981 */ /* 0x000f28000c1e1900 */
[----:B------:R-:W4:Y:S04]  /*0400*/  @P5 LDG.E R21, desc[UR6][R10.64+0x74] ;  /* 0x000074060a155981 */ /* 0x000f28000c1e1900 */
[----:B------:R-:W4:Y:S04]  /*0410*/  @P1 LDG.E R25, desc[UR6][R10.64+0x20] ;  /* 0x000020060a191981 */ /* 0x000f28000c1e1900 */
[----:B------:R-:W4:Y:S01]  /*0420*/  @P3 LDG.E R27, desc[UR6][R10.64+0x48] ;  /* 0x000048060a1b3981 */ /* 0x000f22000c1e1900 */
[----:B--2---:R-:W-:-:S03]  /*0430*/  @!P0 LOP3.LUT R3, R3, R20, RZ, 0x3c, !PT ;  /* 0x0000001403038212 */ /* 0x004fc600078e3cff */
[----:B------:R-:W2:Y:S01]  /*0440*/  @P1 LDG.E R20, desc[UR6][R10.64+0x14] ;  /* 0x000014060a141981 */ /* 0x000ea2000c1e1900 */
[----:B---3--:R-:W-:-:S03]  /*0450*/  @P1 LOP3.LUT R3, R3, R22, RZ, 0x3c, !PT ;  /* 0x0000001603031212 */ /* 0x008fc600078e3cff */
[----:B------:R-:W3:Y:S01]  /*0460*/  @P1 LDG.E R22, desc[UR6][R10.64+0x1c] ;  /* 0x00001c060a161981 */ /* 0x000ee2000c1e1900 */
[----:B----4-:R-:W-:-:S03]  /*0470*/  @P2 LOP3.LUT R3, R3, R24, RZ, 0x3c, !PT ;  /* 0x0000001803032212 */ /* 0x010fc600078e3cff */
[----:B------:R-:W4:Y:S01]  /*0480*/  @P2 LDG.E R24, desc[UR6][R10.64+0x28] ;  /* 0x000028060a182981 */ /* 0x000f22000c1e1900 */
[----:B------:R-:W-:-:S03]  /*0490*/  @P3 LOP3.LUT R3, R3, R26, RZ, 0x3c, !PT ;  /* 0x0000001a03033212 */ /* 0x000fc600078e3cff */
[----:B------:R-:W3:Y:S01]  /*04a0*/  @P6 LDG.E R26, desc[UR6][R10.64+0x88] ;  /* 0x000088060a1a6981 */ /* 0x000ee2000c1e1900 */
[----:B------:R-:W-:Y:S02]  /*04b0*/  @P4 LOP3.LUT R3, R3, R28, RZ, 0x3c, !PT ;  /* 0x0000001c03034212 */ /* 0x000fe400078e3cff */
[----:B------:R-:W-:Y:S02]  /*04c0*/  @!P0 LOP3.LUT R7, R7, R18, RZ, 0x3c, !PT ;  /* 0x0000001207078212 */ /* 0x000fe400078e3cff */
[----:B------:R-:W3:Y:S01]  /*04d0*/  @!P0 LDG.E R18, desc[UR6][R10.64+0x8] ;  /* 0x000008060a128981 */ /* 0x000ee2000c1e1900 */
[----:B------:R-:W-:-:S03]  /*04e0*/  @!P0 LOP3.LUT R4, R4, R19, RZ, 0x3c, !PT ;  /* 0x0000001304048212 */ /* 0x000fc600078e3cff */
[----:B------:R-:W3:Y:S01]  /*04f0*/  @!P0 LDG.E R19, desc[UR6][R10.64+0xc] ;  /* 0x00000c060a138981 */ /* 0x000ee2000c1e1900 */
[----:B------:R-:W-:-:S03]  /*0500*/  @P5 LOP3.LUT R3, R3, R21, RZ, 0x3c, !PT ;  /* 0x0000001503035212 */ /* 0x000fc600078e3cff */
[----:B------:R-:W3:Y:S01]  /*0510*/  @P1 LDG.E R21, desc[UR6][R10.64+0x18] ;  /* 0x000018060a151981 */ /* 0x000ee2000c1e1900 */
[----:B--2---:R-:W-:-:S03]  /*0520*/  @P1 LOP3.LUT R7, R7, R20, RZ, 0x3c, !PT ;  /* 0x0000001407071212 */ /* 0x004fc600078e3cff */
[----:B------:R-:W2:Y:S01]  /*0530*/  @P3 LDG.E R20, desc[UR6][R10.64+0x3c] ;  /* 0x00003c060a143981 */ /* 0x000ea2000c1e1900 */
[----:B----4-:R-:W-:-:S03]  /*0540*/  @P2 LOP3.LUT R7, R7, R24, RZ, 0x3c, !PT ;  /* 0x0000001807072212 */ /* 0x010fc600078e3cff */
[----:B------:R-:W4:Y:S01]  /*0550*/  @P4 LDG.E R24, desc[UR6][R10.64+0x50] ;  /* 0x000050060a184981 */ /* 0x000f22000c1e1900 */
[----:B---3--:R-:W-:-:S03]  /*0560*/  @!P0 LOP3.LUT R5, R5, R18, RZ, 0x3c, !PT ;  /* 0x0000001205058212 */ /* 0x008fc600078e3cff */
[----:B------:R-:W3:Y:S01]  /*0570*/  @P2 LDG.E R18, desc[UR6][R10.64+0x30] ;  /* 0x000030060a122981 */ /* 0x000ee2000c1e1900 */
[----:B------:R-:W-:-:S03]  /*0580*/  @!P0 LOP3.LUT R2, R2, R19, RZ, 0x3c, !PT ;  /* 0x0000001302028212 */ /* 0x000fc600078e3cff */
[----:B------:R-:W3:Y:S01]  /*0590*/  @P2 LDG.E R19, desc[UR6][R10.64+0x2c] ;  /* 0x00002c060a132981 */ /* 0x000ee2000c1e1900 */
[----:B------:R-:W-:-:S03]  /*05a0*/  @P1 LOP3.LUT R4, R4, R21, RZ, 0x3c, !PT ;  /* 0x0000001504041212 */ /* 0x000fc600078e3cff */
[----:B------:R-:W3:Y:S01]  /*05b0*/  @P2 LDG.E R21, desc[UR6][R10.64+0x34] ;  /* 0x000034060a152981 */ /* 0x000ee2000c1e1900 */
[----:B------:R-:W-:Y:S02]  /*05c0*/  @P1 LOP3.LUT R5, R5, R22, RZ, 0x3c, !PT ;  /* 0x0000001605051212 */ /* 0x000fe400078e3cff */
[----:B------:R-:W-:Y:S01]  /*05d0*/  @P1 LOP3.LUT R2, R2, R25, RZ, 0x3c, !PT ;  /* 0x0000001902021212 */ /* 0x000fe200078e3cff */
[----:B------:R-:W3:Y:S04]  /*05e0*/  @P3 LDG.E R22, desc[UR6][R10.64+0x44] ;  /* 0x000044060a163981 */ /* 0x000ee8000c1e1900 */
[----:B------:R-:W3:Y:S01]  /*05f0*/  @P3 LDG.E R25, desc[UR6][R10.64+0x40] ;  /* 0x000040060a193981 */ /* 0x000ee2000c1e1900 */
[----:B--2---:R-:W-:-:S03]  /*0600*/  @P3 LOP3.LUT R7, R7, R20, RZ, 0x3c, !PT ;  /* 0x0000001407073212 */ /* 0x004fc600078e3cff */
[----:B------:R-:W2:Y:S01]  /*0610*/  @P5 LDG.E R20, desc[UR6][R10.64+0x64] ;  /* 0x000064060a145981 */ /* 0x000ea2000c1e1900 */
[----:B----4-:R-:W-:-:S03]  /*0620*/  @P4 LOP3.LUT R7, R7, R24, RZ, 0x3c, !PT ;  /* 0x0000001807074212 */ /* 0x010fc600078e3cff */
[----:B------:R-:W4:Y:S01]  /*0630*/  @P6 LDG.E R24, desc[UR6][R10.64+0x78] ;  /* 0x000078060a186981 */ /* 0x000f22000c1e1900 */
[----:B---3--:R-:W-:-:S03]  /*0640*/  @P2 LOP3.LUT R5, R5, R18, RZ, 0x3c, !PT ;  /* 0x0000001205052212 */ /* 0x008fc600078e3cff */
[----:B------:R-:W3:Y:S01]  /*0650*/  @P4 LDG.E R18, desc[UR6][R10.64+0x58] ;  /* 0x000058060a124981 */ /* 0x000ee2000c1e1900 */
[----:B------:R-:W-:-:S03]  /*0660*/  @P2 LOP3.LUT R4, R4, R19, RZ, 0x3c, !PT ;  /* 0x0000001304042212 */ /* 0x000fc600078e3cff */
[----:B------:R-:W3:Y:S01]  /*0670*/  @P4 LDG.E R19, desc[UR6][R10.64+0x54] ;  /* 0x000054060a134981 */ /* 0x000ee2000c1e1900 */
[----:B------:R-:W-:-:S03]  /*0680*/  @P2 LOP3.LUT R2, R2, R21, RZ, 0x3c, !PT ;  /* 0x0000001502022212 */ /* 0x000fc600078e3cff */
[----:B------:R-:W3:Y:S01]  /*0690*/  @P4 LDG.E R21, desc[UR6][R10.64+0x5c] ;  /* 0x00005c060a154981 */ /* 0x000ee2000c1e1900 */
[----:B------:R-:W-:Y:S02]  /*06a0*/  @P3 LOP3.LUT R5, R5, R22, RZ, 0x3c, !PT ;  /* 0x0000001605053212 */ /* 0x000fe400078e3cff */
[----:B------:R-:W-:Y:S01]  /*06b0*/  @P3 LOP3.LUT R2, R2, R27, RZ, 0x3c, !PT ;  /* 0x0000001b02023212 */ /* 0x000fe200078e3cff */
[----:B------:R-:W3:Y:S01]  /*06c0*/  @P5 LDG.E R22, desc[UR6][R10.64+0x6c] ;  /* 0x00006c060a165981 */ /* 0x000ee2000c1e1900 */
[----:B------:R-:W-:-:S03]  /*06d0*/  @P3 LOP3.LUT R4, R4, R25, RZ, 0x3c, !PT ;  /* 0x0000001904043212 */ /* 0x000fc600078e3cff */
[----:B------:R-:W3:Y:S04]  /*06e0*/  @P5 LDG.E R25, desc[UR6][R10.64+0x68] ;  /* 0x000068060a195981 */ /* 0x000ee8000c1e1900 */
[----:B------:R-:W3:Y:S01]  /*06f0*/  @P5 LDG.E R27, desc[UR6][R10.64+0x70] ;  /* 0x000070060a1b5981 */ /* 0x000ee2000c1e1900 */
[----:B------:R-:W-:Y:S02]  /*0700*/  LOP3.LUT P0, RZ, R23, 0x80, RZ, 0xc0, !PT ;  /* 0x0000008017ff7812 */ /* 0x000fe4000780c0ff */
[----:B--2---:R-:W-:-:S11]  /*0710*/  @P5 LOP3.LUT R7, R7, R20, RZ, 0x3c, !PT ;  /* 0x0000001407075212 */ /* 0x004fd600078e3cff */
        /* <DEDUP_REMOVED lines=15> */
[----:B------:R-:W-:Y:S02]  /*0810*/  @P6 LOP3.LUT R3, R3, R26, RZ, 0x3c, !PT ;  /* 0x0000001a03036212 */ /* 0x000fe400078e3cff */
[----:B--2---:R-:W-:Y:S02]  /*0820*/  @P0 LOP3.LUT R7, R7, R20, RZ, 0x3c, !PT ;  /* 0x0000001407070212 */ /* 0x004fe400078e3cff */
[----:B----4-:R-:W-:Y:S02]  /*0830*/  @P0 LOP3.LUT R3, R3, R24, RZ, 0x3c, !PT ;  /* 0x0000001803030212 */ /* 0x010fe400078e3cff */
[----:B---3--:R-:W-:Y:S02]  /*0840*/  @P6 LOP3.LUT R5, R5, R18, RZ, 0x3c, !PT ;  /* 0x0000001205056212 */ /* 0x008fe400078e3cff */
[----:B------:R-:W-:Y:S02]  /*0850*/  @P6 LOP3.LUT R4, R4, R19, RZ, 0x3c, !PT ;  /* 0x0000001304046212 */ /* 0x000fe400078e3cff */
[----:B------:R-:W-:-:S02]  /*0860*/  @P6 LOP3.LUT R2, R2, R21, RZ, 0x3c, !PT ;  /* 0x0000001502026212 */ /* 0x000fc400078e3cff */
[----:B------:R-:W-:Y:S02]  /*0870*/  @P0 LOP3.LUT R5, R5, R22, RZ, 0x3c, !PT ;  /* 0x0000001605050212 */ /* 0x000fe400078e3cff */
[----:B------:R-:W-:Y:S02]  /*0880*/  @P0 LOP3.LUT R4, R4, R25, RZ, 0x3c, !PT ;  /* 0x0000001904040212 */ /* 0x000fe400078e3cff */
[----:B------:R-:W-:Y:S02]  /*0890*/  @P0 LOP3.LUT R2, R2, R27, RZ, 0x3c, !PT ;  /* 0x0000001b02020212 */ /* 0x000fe400078e3cff */
[----:B------:R-:W-:-:S13]  /*08a0*/  R2P PR, R23.B1, 0x7f ;  /* 0x0000007f17007804 */ /* 0x000fda0000001000 */
[----:B------:R-:W2:Y:S04]  /*08b0*/  @P0 LDG.E R18, desc[UR6][R10.64+0xa0] ;  /* 0x0000a0060a120981 */ /* 0x000ea8000c1e1900 */
[----:B------:R-:W3:Y:S04]  /*08c0*/  @P0 LDG.E R20, desc[UR6][R10.64+0xa8] ;  /* 0x0000a8060a140981 */ /* 0x000ee8000c1e1900 */
[----:B------:R-:W4:Y:S04]  /*08d0*/  @P1 LDG.E R22, desc[UR6][R10.64+0xbc] ;  /* 0x0000bc060a161981 */ /* 0x000f28000c1e1900 */
[----:B------:R-:W4:Y:S04]  /*08e0*/  @P1 LDG.E R24, desc[UR6][R10.64+0xc4] ;  /* 0x0000c4060a181981 */ /* 0x000f28000c1e1900 */
[----:B------:R-:W4:Y:S04]  /*08f0*/  @P0 LDG.E R19, desc[UR6][R10.64+0xa4] ;  /* 0x0000a4060a130981 */ /* 0x000f28000c1e1900 */
[----:B------:R-:W4:Y:S04]  /*0900*/  @P0 LDG.E R21, desc[UR6][R10.64+0xac] ;  /* 0x0000ac060a150981 */ /* 0x000f28000c1e1900 */
[----:B------:R-:W4:Y:S04]  /*0910*/  @P1 LDG.E R25, desc[UR6][R10.64+0xb8] ;  /* 0x0000b8060a191981 */ /* 0x000f28000c1e1900 */
[----:B------:R-:W4:Y:S04]  /*0920*/  @P2 LDG.E R26, desc[UR6][R10.64+0xc8] ;  /* 0x0000c8060a1a2981 */ /* 0x000f28000c1e1900 */
[----:B------:R-:W4:Y:S04]  /*0930*/  @P1 LDG.E R27, desc[UR6][R10.64+0xc0] ;  /* 0x0000c0060a1b1981 */ /* 0x000f28000c1e1900 */
[----:B------:R-:W4:Y:S01]  /*0940*/  @P3 LDG.E R28, desc[UR6][R10.64+0xec] ;  /* 0x0000ec060a1c3981 */ /* 0x000f22000c1e1900 */
[----:B--2---:R-:W-:-:S03]  /*0950*/  @P0 LOP3.LUT R7, R7, R18, RZ, 0x3c, !PT ;  /* 0x0000001207070212 */ /* 0x004fc600078e3cff */
[----:B------:R-:W2:Y:S01]  /*0960*/  @P0 LDG.E R18, desc[UR6][R10.64+0xb0] ;  /* 0x0000b0060a120981 */ /* 0x000ea2000c1e1900 */
[----:B---3--:R-:W-:-:S03]  /*0970*/  @P0 LOP3.LUT R5, R5, R20, RZ, 0x3c, !PT ;  /* 0x0000001405050212 */ /* 0x008fc600078e3cff */
[----:B------:R-:W3:Y:S01]  /*0980*/  @P1 LDG.E R20, desc[UR6][R10.64+0xb4] ;  /* 0x0000b4060a141981 */ /* 0x000ee2000c1e1900 */
[----:B----4-:R-:W-:-:S03]  /*0990*/  @P1 LOP3.LUT R5, R5, R22, RZ, 0x3c, !PT ;  /* 0x0000001605051212 */ /* 0x010fc600078e3cff */
[----:B------:R-:W4:Y:S01]  /*09a0*/  @P2 LDG.E R22, desc[UR6][R10.64+0xd8] ;  /* 0x0000d8060a162981 */ /* 0x000f22000c1e1900 */
[----:B------:R-:W-:-:S03]  /*09b0*/  @P0 LOP3.LUT R4, R4, R19, RZ, 0x3c, !PT ;  /* 0x0000001304040212 */ /* 0x000fc600078e3cff */
[----:B------:R-:W4:Y:S01]  /*09c0*/  @P2 LDG.E R19, desc[UR6][R10.64+0xcc] ;  /* 0x0000cc060a132981 */ /* 0x000f22000c1e1900 */
[----:B------:R-:W-:-:S03]  /*09d0*/  @P0 LOP3.LUT R2, R2, R21, RZ, 0x3c, !PT ;  /* 0x0000001502020212 */ /* 0x000fc600078e3cff */
[----:B------:R-:W4:Y:S01]  /*09e0*/  @P2 LDG.E R21, desc[UR6][R10.64+0xd4] ;  /* 0x0000d4060a152981 */ /* 0x000f22000c1e1900 */
[----:B------:R-:W-:-:S03]  /*09f0*/  @P1 LOP3.LUT R4, R4, R25, RZ, 0x3c, !PT ;  /* 0x0000001904041212 */ /* 0x000fc600078e3cff */
[----:B------:R-:W4:Y:S01]  /*0a00*/  @P3 LDG.E R25, desc[UR6][R10.64+0xe8] ;  /* 0x0000e8060a193981 */ /* 0x000f22000c1e1900 */
[----:B--2---:R-:W-:-:S03]  /*0a10*/  @P0 LOP3.LUT R3, R3, R18, RZ, 0x3c, !PT ;  /* 0x0000001203030212 */ /* 0x004fc600078e3cff */
[----:B------:R-:W2:Y:S01]  /*0a20*/  @P4 LDG.E R18, desc[UR6][R10.64+0xf0] ;  /* 0x0000f0060a124981 */ /* 0x000ea2000c1e1900 */
[----:B------:R-:W-:-:S03]  /*0a30*/  @P1 LOP3.LUT R3, R3, R24, RZ, 0x3c, !PT ;  /* 0x0000001803031212 */ /* 0x000fc600078e3cff */
[----:B------:R-:W2:Y:S01]  /*0a40*/  @P3 LDG.E R24, desc[UR6][R10.64+0xdc] ;  /* 0x0000dc060a183981 */ /* 0x000ea2000c1e1900 */
[----:B---3--:R-:W-:-:S03]  /*0a50*/  @P1 LOP3.LUT R7, R7, R20, RZ, 0x3c, !PT ;  /* 0x0000001407071212 */ /* 0x008fc600078e3cff */
[----:B------:R-:W3:Y:S01]  /*0a60*/  @P2 LDG.E R20, desc[UR6][R10.64+0xd0] ;  /* 0x0000d0060a142981 */ /* 0x000ee2000c1e1900 */
[----:B------:R-:W-:Y:S02]  /*0a70*/  LOP3.LUT P0, RZ, R23, 0x8000, RZ, 0xc0, !PT ;  /* 0x0000800017ff7812 */ /* 0x000fe4000780c0ff */
[----:B------:R-:W-:Y:S01]  /*0a80*/  @P2 LOP3.LUT R7, R7, R26, RZ, 0x3c, !PT ;  /* 0x0000001a07072212 */ /* 0x000fe200078e3cff */
[----:B------:R-:W3:Y:S04]  /*0a90*/  @P3 LDG.E R23, desc[UR6][R10.64+0xe0] ;  /* 0x0000e0060a173981 */ /* 0x000ee8000c1e1900 */
[----:B------:R-:W3:Y:S01]  /*0aa0*/  @P3 LDG.E R26, desc[UR6][R10.64+0xe4] ;  /* 0x0000e4060a1a3981 */ /* 0x000ee2000c1e1900 */
[----:B------:R-:W-:Y:S02]  /*0ab0*/  @P1 LOP3.LUT R2, R2, R27, RZ, 0x3c, !PT ;  /* 0x0000001b02021212 */ /* 0x000fe400078e3cff */
[----:B----4-:R-:W-:-:S02]  /*0ac0*/  @P2 LOP3.LUT R3, R3, R22, RZ, 0x3c, !PT ;  /* 0x0000001603032212 */ /* 0x010fc400078e3cff */
[----:B------:R-:W4:Y:S01]  /*0ad0*/  @P4 LDG.E R22, desc[UR6][R10.64+0x100] ;  /* 0x000100060a164981 */ /* 0x000f22000c1e1900 */
[----:B------:R-:W-:Y:S02]  /*0ae0*/  @P2 LOP3.LUT R4, R4, R19, RZ, 0x3c, !PT ;  /* 0x0000001304042212 */ /* 0x000fe400078e3cff */
[----:B------:R-:W-:Y:S01]  /*0af0*/  @P2 LOP3.LUT R2, R2, R21, RZ, 0x3c, !PT ;  /* 0x0000001502022212 */ /* 0x000fe200078e3cff */
[----:B------:R-:W4:Y:S04]  /*0b00*/  @P4 LDG.E R19, desc[UR6][R10.64+0xf4] ;  /* 0x0000f4060a134981 */ /* 0x000f28000c1e1900 */
[----:B------:R-:W4:Y:S01]  /*0b10*/  @P4 LDG.E R21, desc[UR6][R10.64+0xfc] ;  /* 0x0000fc060a154981 */ /* 0x000f22000c1e1900 */
[----:B------:R-:W-:-:S03]  /*0b20*/  @P3 LOP3.LUT R2, R2, R25, RZ, 0x3c, !PT ;  /* 0x0000001902023212 */ /* 0x000fc600078e3cff */
[----:B------:R-:W4:Y:S01]  /*0b30*/  @P5 LDG.E R25, desc[UR6][R10.64+0x110] ;  /* 0x000110060a195981 */ /* 0x000f22000c1e1900 */
[----:B--2---:R-:W-:-:S03]  /*0b40*/  @P3 LOP3.LUT R7, R7, R24, RZ, 0x3c, !PT ;  /* 0x0000001807073212 */ /* 0x004fc600078e3cff */
[----:B------:R-:W2:Y:S01]  /*0b50*/  @P5 LDG.E R24, desc[UR6][R10.64+0x104] ;  /* 0x000104060a185981 */ /* 0x000ea2000c1e1900 */
[----:B---3--:R-:W-:Y:S02]  /*0b60*/  @P2 LOP3.LUT R5, R5, R20, RZ, 0x3c, !PT ;  /* 0x0000001405052212 */ /* 0x008fe400078e3cff */
[----:B------:R-:W-:Y:S01]  /*0b70*/  @P4 LOP3.LUT R7, R7, R18, RZ, 0x3c, !PT ;  /* 0x0000001207074212 */ /* 0x000fe200078e3cff */
[----:B------:R-:W3:Y:S01]  /*0b80*/  @P4 LDG.E R20, desc[UR6][R10.64+0xf8] ;  /* 0x0000f8060a144981 */ /* 0x000ee2000c1e1900 */
[----:B------:R-:W-:-:S03]  /*0b90*/  @P3 LOP3.LUT R4, R4, R23, RZ, 0x3c, !PT ;  /* 0x0000001704043212 */ /* 0x000fc600078e3cff */
[----:B------:R-:W3:Y:S01]  /*0ba0*/  @P5 LDG.E R18, desc[UR6][R10.64+0x114] ;  /* 0x000114060a125981 */ /* 0x000ee2000c1e1900 */
[----:B------:R-:W-:-:S03]  /*0bb0*/  @P3 LOP3.LUT R5, R5, R26, RZ, 0x3c, !PT ;  /* 0x0000001a05053212 */ /* 0x000fc600078e3cff */
[----:B------:R-:W3:Y:S04]  /*0bc0*/  @P5 LDG.E R23, desc[UR6][R10.64+0x108] ;  /* 0x000108060a175981 */ /* 0x000ee8000c1e1900 */
[----:B------:R-:W3:Y:S01]  /*0bd0*/  @P5 LDG.E R26, desc[UR6][R10.64+0x10c] ;  /* 0x00010c060a1a5981 */ /* 0x000ee2000c1e1900 */
[----:B------:R-:W-:Y:S02]  /*0be0*/  @P3 LOP3.LUT R3, R3, R28, RZ, 0x3c, !PT ;  /* 0x0000001c03033212 */ /* 0x000fe400078e3cff */
[----:B----4-:R-:W-:Y:S01]  /*0bf0*/  @P4 LOP3.LUT R4, R4, R19, RZ, 0x3c, !PT ;  /* 0x0000001304044212 */ /* 0x010fe200078e3cff */
[----:B------:R-:W4:Y:S01]  /*0c00*/  @P0 LDG.E R28, desc[UR6][R10.64+0x13c] ;  /* 0x00013c060a1c0981 */ /* 0x000f22000c1e1900 */
[----:B------:R-:W-:Y:S02]  /*0c10*/  @P4 LOP3.LUT R3, R3, R22, RZ, 0x3c, !PT ;  /* 0x0000001603034212 */ /* 0x000fe400078e3cff */
[----:B------:R-:W-:Y:S01]  /*0c20*/  @P4 LOP3.LUT R2, R2, R21, RZ, 0x3c, !PT ;  /* 0x0000001502024212 */ /* 0x000fe200078e3cff */
[----:B------:R-:W4:Y:S04]  /*0c30*/  @P6 LDG.E R19, desc[UR6][R10.64+0x11c] ;  /* 0x00011c060a136981 */ /* 0x000f28000c1e1900 */
[----:B------:R-:W4:Y:S01]  /*0c40*/  @P6 LDG.E R22, desc[UR6][R10.64+0x120] ;  /* 0x000120060a166981 */ /* 0x000f22000c1e1900 */
[----:B------:R-:W-:-:S03]  /*0c50*/  @P5 LOP3.LUT R2, R2, R25, RZ, 0x3c, !PT ;  /* 0x0000001902025212 */ /* 0x000fc600078e3cff */
[----:B------:R-:W4:Y:S04]  /*0c60*/  @P6 LDG.E R21, desc[UR6][R10.64+0x124] ;  /* 0x000124060a156981 */ /* 0x000f28000c1e1900 */
[----:B------:R-:W4:Y:S01]  /*0c70*/  @P0 LDG.E R25, desc[UR6][R10.64+0x138] ;  /* 0x000138060a190981 */ /* 0x000f22000c1e1900 */
[----:B--2---:R-:W-:-:S03]  /*0c80*/  @P5 LOP3.LUT R7, R7, R24, RZ, 0x3c, !PT ;  /* 0x0000001807075212 */ /* 0x004fc600078e3cff */
[----:B------:R-:W2:Y:S01]  /*0c90*/  @P0 LDG.E R24, desc[UR6][R10.64+0x12c] ;  /* 0x00012c060a180981 */ /* 0x000ea2000c1e1900 */
[----:B---3--:R-:W-:-:S03]  /*0ca0*/  @P4 LOP3.LUT R5, R5, R20, RZ, 0x3c, !PT ;  /* 0x0000001405054212 */ /* 0x008fc600078e3cff */
[----:B------:R-:W3:Y:S01]  /*0cb0*/  @P6 LDG.E R20, desc[UR6][R10.64+0x118] ;  /* 0x000118060a146981 */ /* 0x000ee2000c1e1900 */
[----:B------:R-:W-:-:S03]  /*0cc0*/  @P5 LOP3.LUT R3, R3, R18, RZ, 0x3c, !PT ;  /* 0x0000001203035212 */ /* 0x000fc600078e3cff */
[----:B------:R-:W2:Y:S01]  /*0cd0*/  @P6 LDG.E R18, desc[UR6][R10.64+0x128] ;  /* 0x000128060a126981 */ /* 0x000ea2000c1e1900 */
[----:B------:R-:W-:-:S03]  /*0ce0*/  @P5 LOP3.LUT R4, R4, R23, RZ, 0x3c, !PT ;  /* 0x0000001704045212 */ /* 0x000fc600078e3cff */
[----:B------:R-:W2:Y:S01]  /*0cf0*/  @P0 LDG.E R23, desc[UR6][R10.64+0x130] ;  /* 0x000130060a170981 */ /* 0x000ea2000c1e1900 */
[----:B------:R-:W-:-:S03]  /*0d00*/  @P5 LOP3.LUT R5, R5, R26, RZ, 0x3c, !PT ;  /* 0x0000001a05055212 */ /* 0x000fc600078e3cff */
[----:B------:R-:W2:Y:S01]  /*0d10*/  @P0 LDG.E R26, desc[UR6][R10.64+0x134] ;  /* 0x000134060a1a0981 */ /* 0x000ea2000c1e1900 */
[----:B------:R-:W-:-:S05]  /*0d20*/  VIADD R17, R17, 0x10 ;  /* 0x0000001011117836 */ /* 0x000fca0000000000 */
[----:B------:R-:W-:Y:S02]  /*0d30*/  ISETP.NE.AND P1, PT, R17, 0x20, PT ;  /* 0x000000201100780c */ /* 0x000fe40003f25270 */
[----:B----4-:R-:W-:Y:S02]  /*0d40*/  @P6 LOP3.LUT R4, R4, R19, RZ, 0x3c, !PT ;  /* 0x0000001304046212 */ /* 0x010fe400078e3cff */
[----:B------:R-:W-:Y:S02]  /*0d50*/  @P6 LOP3.LUT R5, R5, R22, RZ, 0x3c, !PT ;  /* 0x0000001605056212 */ /* 0x000fe400078e3cff */
[----:B------:R-:W-:-:S04]  /*0d60*/  @P6 LOP3.LUT R2, R2, R21, RZ, 0x3c, !PT ;  /* 0x0000001502026212 */ /* 0x000fc800078e3cff */
[----:B------:R-:W-:Y:S02]  /*0d70*/  @P0 LOP3.LUT R2, R2, R25, RZ, 0x3c, !PT ;  /* 0x0000001902020212 */ /* 0x000fe400078e3cff */
[----:B---3--:R-:W-:Y:S02]  /*0d80*/  @P6 LOP3.LUT R7, R7, R20, RZ, 0x3c, !PT ;  /* 0x0000001407076212 */ /* 0x008fe400078e3cff */
[----:B--2---:R-:W-:Y:S02]  /*0d90*/  @P6 LOP3.LUT R3, R3, R18, RZ, 0x3c, !PT ;  /* 0x0000001203036212 */ /* 0x004fe400078e3cff */
[----:B------:R-:W-:Y:S02]  /*0da0*/  @P0 LOP3.LUT R7, R7, R24, RZ, 0x3c, !PT ;  /* 0x0000001807070212 */ /* 0x000fe400078e3cff */
[----:B------:R-:W-:Y:S02]  /*0db0*/  @P0 LOP3.LUT R4, R4, R23, RZ, 0x3c, !PT ;  /* 0x0000001704040212 */ /* 0x000fe400078e3cff */
[----:B------:R-:W-:-:S02]  /*0dc0*/  @P0 LOP3.LUT R3, R3, R28, RZ, 0x3c, !PT ;  /* 0x0000001c03030212 */ /* 0x000fc400078e3cff */
[----:B------:R-:W-:Y:S01]  /*0dd0*/  @P0 LOP3.LUT R5, R5, R26, RZ, 0x3c, !PT ;  /* 0x0000001a05050212 */ /* 0x000fe200078e3cff */
[----:B------:R-:W-:Y:S06]  /*0de0*/  @P1 BRA `(.L_x_4) ;  /* 0xfffffff400481947 */ /* 0x000fec000383ffff */
[----:B------:R-:W-:-:S05]  /*0df0*/  VIADD R15, R15, 0x1 ;  /* 0x000000010f0f7836 */ /* 0x000fca0000000000 */
[----:B------:R-:W-:-:S13]  /*0e00*/  ISETP.NE.AND P0, PT, R15, 0x5, PT ;  /* 0x000000050f00780c */ /* 0x000fda0003f05270 */
[----:B------:R-:W-:Y:S05]  /*0e10*/  @P0 BRA `(.L_x_5) ;  /* 0xfffffff400280947 */ /* 0x000fea000383ffff */
[----:B------:R-:W0:Y:S01]  /*0e20*/  LDC.64 R10, c[0x0][0x380] ;  /* 0x0000e000ff0a7b82 */ /* 0x000e220000000a00 */
[----:B------:R-:W-:Y:S01]  /*0e30*/  VIADD R14, R14, 0x1 ;  /* 0x000000010e0e7836 */ /* 0x000fe20000000000 */
[----:B------:R-:W-:-:S04]  /*0e40*/  LOP3.LUT R15, R13, 0x3, RZ, 0xc0, !PT ;  /* 0x000000030d0f7812 */ /* 0x000fc800078ec0ff */
[----:B------:R-:W-:Y:S01]  /*0e50*/  ISETP.GE.U32.AND P0, PT, R14, R15, PT ;  /* 0x0000000f0e00720c */ /* 0x000fe20003f06070 */
[----:B0-----:R-:W-:-:S05]  /*0e60*/  IMAD.WIDE R10, R12, 0x30, R10 ;  /* 0x000000300c0a7825 */ /* 0x001fca00078e020a */
[----:B------:R0:W-:Y:S04]  /*0e70*/  STG.E desc[UR6][R10.64+0x4], R7 ;  /* 0x000004070a007986 */ /* 0x0001e8000c101906 */
[----:B------:R0:W-:Y:S04]  /*0e80*/  STG.E.64 desc[UR6][R10.64+0x8], R4 ;  /* 0x000008040a007986 */ /* 0x0001e8000c101b06 */
[----:B------:R0:W-:Y:S01]  /*0e90*/  STG.E.64 desc[UR6][R10.64+0x10], R2 ;  /* 0x000010020a007986 */ /* 0x0001e2000c101b06 */
[----:B------:R-:W-:Y:S05]  /*0ea0*/  @!P0 BRA `(.L_x_6) ;  /* 0xfffffff000f48947 */ /* 0x000fea000383ffff */
.L_x_3:
[----:B------:R-:W-:Y:S05]  /*0eb0*/  BSYNC.RECONVERGENT B1 ;  /* 0x0000000000017941 */ /* 0x000fea0003800200 */
.L_x_2:
[C---:B------:R-:W-:Y:S01]  /*0ec0*/  ISETP.GT.U32.AND P0, PT, R13.reuse, 0x3, PT ;  /* 0x000000030d00780c */ /* 0x040fe20003f04070 */
[----:B------:R-:W-:Y:S01]  /*0ed0*/  VIADD R6, R6, 0x1 ;  /* 0x0000000106067836 */ /* 0x000fe20000000000 */
[--C-:B------:R-:W-:Y:S02]  /*0ee0*/  SHF.R.U64 R13, R13, 0x2, R0.reuse ;  /* 0x000000020d0d7819 */ /* 0x100fe40000001200 */
[----:B------:R-:W-:Y:S02]  /*0ef0*/  ISETP.GT.U32.AND.EX P0, PT, R0, RZ, PT, P0 ;  /* 0x000000ff0000720c */ /* 0x000fe40003f04100 */
[----:B------:R-:W-:-:S11]  /*0f00*/  SHF.R.U32.HI R0, RZ, 0x2, R0 ;  /* 0x00000002ff007819 */ /* 0x000fd60000011600 */
[----:B------:R-:W-:Y:S05]  /*0f10*/  @P0 BRA `(.L_x_7) ;  /* 0xfffffff000b80947 */ /* 0x000fea000383ffff */
.L_x_1:
[----:B------:R-:W-:Y:S05]  /*0f20*/  BSYNC.RECONVERGENT B0 ;  /* 0x0000000000007941 */ /* 0x000fea0003800200 */
.L_x_0:
[----:B------:R-:W1:Y:S01]  /*0f30*/  LDCU UR4, c[0x0][0x390] ;  /* 0x00007200ff0477ac */ /* 0x000e620008000800 */
[----:B------:R-:W-:Y:S01]  /*0f40*/  SHF.R.U32.HI R0, RZ, 0x2, R7 ;  /* 0x00000002ff007819 */ /* 0x000fe20000011607 */
[----:B0-----:R-:W-:Y:S01]  /*0f50*/  IMAD.MOV.U32 R10, RZ, RZ, -0x266e14b1 ;  /* 0xd991eb4fff0a7424 */ /* 0x001fe200078e00ff */
[----:B------:R-:W-:Y:S01]  /*0f60*/  SHF.R.U32.HI R11, RZ, 0x2, R4 ;  /* 0x00000002ff0b7819 */ /* 0x000fe20000011604 */
[----:B------:R-:W-:Y:S01]  /*0f70*/  BSSY.RECONVERGENT B0, `(.L_x_8) ;  /* 0x0000030000007945 */ /* 0x000fe20003800200 */
[----:B------:R-:W-:Y:S01]  /*0f80*/  LOP3.LUT R0, R0, R7, RZ, 0x3c, !PT ;  /* 0x0000000700007212 */ /* 0x000fe200078e3cff */
[----:B------:R-:W-:Y:S01]  /*0f90*/  IMAD.SHL.U32 R7, R3, 0x10, RZ ;  /* 0x0000001003077824 */ /* 0x000fe200078e00ff */
[----:B------:R-:W-:-:S03]  /*0fa0*/  LOP3.LUT R11, R11, R4, RZ, 0x3c, !PT ;  /* 0x000000040b0b7212 */ /* 0x000fc600078e3cff */
[----:B------:R-:W-:Y:S02]  /*0fb0*/  IMAD.SHL.U32 R6, R0, 0x2, RZ ;  /* 0x0000000200067824 */ /* 0x000fe400078e00ff */
[----:B------:R-:W-:-:S03]  /*0fc0*/  IMAD.SHL.U32 R4, R11, 0x2, RZ ;  /* 0x000000020b047824 */ /* 0x000fc600078e00ff */
[----:B------:R-:W-:Y:S01]  /*0fd0*/  LOP3.LUT R6, R0, R6, R7, 0x96, !PT ;  /* 0x0000000600067212 */ /* 0x000fe200078e9607 */
[----:B-1----:R-:W-:-:S03]  /*0fe0*/  UIADD3 UR4, UPT, UPT, UR4, 0x399, URZ ;  /* 0x0000039904047890 */ /* 0x002fc6000fffe0ff */
[----:B------:R-:W-:-:S03]  /*0ff0*/  LOP3.LUT R6, R6, R3, RZ, 0x3c, !PT ;  /* 0x0000000306067212 */ /* 0x000fc600078e3cff */
[----:B------:R-:W-:-:S05]  /*1000*/  IMAD R8, R12, UR4, RZ ;  /* 0x000000040c087c24 */ /* 0x000fca000f8e02ff */
[C---:B------:R-:W-:Y:S02]  /*1010*/  LOP3.LUT R0, R8.reuse, 0xaad26b49, RZ, 0x3c, !PT ;  /* 0xaad26b4908007812 */ /* 0x040fe400078e3cff */
[----:B------:R-:W-:Y:S02]  /*1020*/  ISETP.GT.AND P0, PT, R8, -0x1, PT ;  /* 0xffffffff0800780c */ /* 0x000fe40003f04270 */
[----:B------:R-:W0:Y:S01]  /*1030*/  LDC.64 R8, c[0x0][0x380] ;  /* 0x0000e000ff087b82 */ /* 0x000e220000000a00 */
[----:B------:R-:W-:Y:S01]  /*1040*/  IMAD R7, R0, 0x4182bed5, RZ ;  /* 0x4182bed500077824 */ /* 0x000fe200078e02ff */
[----:B------:R-:W-:Y:S01]  /*1050*/  SEL R10, R10, 0x8bf16996, P0 ;  /* 0x8bf169960a0a7807 */ /* 0x000fe20000000000 */
[----:B------:R-:W-:-:S04]  /*1060*/  IMAD.SHL.U32 R0, R6, 0x10, RZ ;  /* 0x0000001006007824 */ /* 0x000fc800078e00ff */
[----:B------:R-:W-:Y:S01]  /*1070*/  IMAD.IADD R10, R7, 0x1, R10 ;  /* 0x00000001070a7824 */ /* 0x000fe200078e020a */
[----:B------:R-:W-:-:S03]  /*1080*/  LOP3.LUT R7, R11, R4, R0, 0x96, !PT ;  /* 0x000000040b077212 */ /* 0x000fc600078e9600 */
[C---:B------:R-:W-:Y:S01]  /*1090*/  VIADD R4, R10.reuse, 0x700053 ;  /* 0x007000530a047836 */ /* 0x040fe20000000000 */
[----:B------:R-:W-:Y:S01]  /*10a0*/  LOP3.LUT R7, R7, R6, RZ, 0x3c, !PT ;  /* 0x0000000607077212 */ /* 0x000fe200078e3cff */
[----:B------:R-:W-:-:S04]  /*10b0*/  VIADD R11, R10, 0x64f0c9 ;  /* 0x0064f0c90a0b7836 */ /* 0x000fc80000000000 */
[----:B------:R-:W-:Y:S01]  /*10c0*/  IMAD.IADD R10, R7, 0x1, R4 ;  /* 0x00000001070a7824 */ /* 0x000fe200078e0204 */
[----:B------:R-:W-:Y:S01]  /*10d0*/  IADD3 R0, PT, PT, R11, 0x587c5, R6 ;  /* 0x000587c50b007810 */ /* 0x000fe20007ffe006 */
[----:B------:R-:W-:-:S03]  /*10e0*/  IMAD.MOV.U32 R11, RZ, RZ, 0x2f800000 ;  /* 0x2f800000ff0b7424 */ /* 0x000fc600078e00ff */
[----:B------:R-:W-:Y:S02]  /*10f0*/  I2FP.F32.U32 R10, R10 ;  /* 0x0000000a000a7245 */ /* 0x000fe40000201000 */
[----:B------:R-:W-:Y:S01]  /*1100*/  I2FP.F32.U32 R0, R0 ;  /* 0x0000000000007245 */ /* 0x000fe20000201000 */
[----:B0-----:R-:W-:-:S04]  /*1110*/  IMAD.WIDE R8, R12, 0x30, R8 ;  /* 0x000000300c087825 */ /* 0x001fc800078e0208 */
[-C--:B------:R-:W-:Y:S01]  /*1120*/  FFMA R10, R10, R11.reuse, 1.1641532182693481445e-10 ;  /* 0x2f0000000a0a7423 */ /* 0x080fe2000000000b */
[----:B------:R-:W-:Y:S01]  /*1130*/  FFMA R0, R0, R11, 1.1641532182693481445e-10 ;  /* 0x2f00000000007423 */ /* 0x000fe2000000000b */
[----:B------:R0:W-:Y:S02]  /*1140*/  STG.E.64 desc[UR6][R8.64+0x8], R2 ;  /* 0x0000080208007986 */ /* 0x0001e4000c101b06 */
[----:B------:R-:W-:Y:S02]  /*1150*/  FMUL R11, R10, R10 ;  /* 0x0000000a0a0b7220 */ /* 0x000fe40000400000 */
[----:B------:R0:W-:Y:S02]  /*1160*/  STG.E.64 desc[UR6][R8.64], R4 ;  /* 0x0000000408007986 */ /* 0x0001e4000c101b06 */
[----:B------:R-:W-:Y:S02]  /*1170*/  FFMA R11, R0, R0, R11 ;  /* 0x00000000000b7223 */ /* 0x000fe4000000000b */
[----:B------:R0:W-:Y:S02]  /*1180*/  STG.E.64 desc[UR6][R8.64+0x18], RZ ;  /* 0x000018ff08007986 */ /* 0x0001e4000c101b06 */
[----:B------:R-:W-:Y:S01]  /*1190*/  VIADD R0, R11, 0xf3000000 ;  /* 0xf30000000b007836 */ /* 0x000fe20000000000 */
[----:B------:R0:W1:Y:S01]  /*11a0*/  MUFU.RSQ R10, R11 ;  /* 0x0000000b000a7308 */ /* 0x0000620000001400 */
[----:B------:R0:W-:Y:S03]  /*11b0*/  STG.E desc[UR6][R8.64+0x20], RZ ;  /* 0x000020ff08007986 */ /* 0x0001e6000c101906 */
[----:B------:R-:W-:Y:S01]  /*11c0*/  ISETP.GT.U32.AND P0, PT, R0, 0x727fffff, PT ;  /* 0x727fffff0000780c */ /* 0x000fe20003f04070 */
[----:B------:R0:W-:Y:S04]  /*11d0*/  STG.E.64 desc[UR6][R8.64+0x28], RZ ;  /* 0x000028ff08007986 */ /* 0x0001e8000c101b06 */
[----:B------:R0:W-:Y:S08]  /*11e0*/  STG.E.64 desc[UR6][R8.64+0x10], R6 ;  /* 0x0000100608007986 */ /* 0x0001f0000c101b06 */
[----:B-1----:R-:W-:Y:S05]  /*11f0*/  @!P0 BRA `(.L_x_9) ;  /* 0x00000000000c8947 */ /* 0x002fea0003800000 */
[----:B0-----:R-:W-:-:S07]  /*1200*/  MOV R7, 0x1220 ;  /* 0x0000122000077802 */ /* 0x001fce0000000f00 */
[----:B------:R-:W-:Y:S05]  /*1210*/  CALL.REL.NOINC `($__internal_0_$__cuda_sm20_sqrt_rn_f32_slowpath) ;  /* 0x00000000003c7944 */ /* 0x000fea0003c00000 */
[----:B------:R-:W-:Y:S05]  /*1220*/  BRA `(.L_x_10) ;  /* 0x0000000000107947 */ /* 0x000fea0003800000 */
.L_x_9:
[----:B------:R-:W-:Y:S01]  /*1230*/  FMUL.FTZ R0, R11, R10 ;  /* 0x0000000a0b007220 */ /* 0x000fe20000410000 */
[----:B0-----:R-:W-:-:S03]  /*1240*/  FMUL.FTZ R2, R10, 0.5 ;  /* 0x3f0000000a027820 */ /* 0x001fc60000410000 */
[----:B------:R-:W-:-:S04]  /*1250*/  FFMA R3, -R0, R0, R11 ;  /* 0x0000000000037223 */ /* 0x000fc8000000010b */
[----:B------:R-:W-:-:S07]  /*1260*/  FFMA R0, R3, R2, R0 ;  /* 0x0000000203007223 */ /* 0x000fce0000000000 */
.L_x_10:
[----:B------:R-:W-:Y:S05]  /*1270*/  BSYNC.RECONVERGENT B0 ;  /* 0x0000000000007941 */ /* 0x000fea0003800200 */
.L_x_8:
[----:B------:R-:W-:-:S13]  /*1280*/  FSETP.GTU.AND P0, PT, R0, 1, PT ;  /* 0x3f8000000000780b */ /* 0x000fda0003f0c000 */
[----:B------:R-:W-:Y:S05]  /*1290*/  @P0 EXIT ;  /* 0x000000000000094d */ /* 0x000fea0003800000 */
[----:B------:R-:W0:Y:S01]  /*12a0*/  LDCU.64 UR4, c[0x0][0x388] ;  /* 0x00007100ff0477ac */ /* 0x000e220008000a00 */
[----:B------:R-:W-:Y:S01]  /*12b0*/  SHF.R.S32.HI R3, RZ, 0x1f, R12 ;  /* 0x0000001fff037819 */ /* 0x000fe2000001140c */
[----:B------:R-:W-:Y:S01]  /*12c0*/  IMAD.MOV.U32 R5, RZ, RZ, 0x1 ;  /* 0x00000001ff057424 */ /* 0x000fe200078e00ff */
[----:B0-----:R-:W-:-:S04]  /*12d0*/  LEA R2, P0, R12, UR4, 0x2 ;  /* 0x000000040c027c11 */ /* 0x001fc8000f8010ff */
[----:B------:R-:W-:-:S05]  /*12e0*/  LEA.HI.X R3, R12, UR5, R3, 0x2, P0 ;  /* 0x000000050c037c11 */ /* 0x000fca00080f1403 */
[----:B------:R-:W-:Y:S01]  /*12f0*/  STG.E desc[UR6][R2.64], R5 ;  /* 0x0000000502007986 */ /* 0x000fe2000c101906 */
[----:B------:R-:W-:Y:S05]  /*1300*/  EXIT ;  /* 0x000000000000794d */ /* 0x000fea0003800000 */
        .weak           $__internal_0_$__cuda_sm20_sqrt_rn_f32_slowpath
        .type           $__internal_0_$__cuda_sm20_sqrt_rn_f32_slowpath,@function
        .size           $__internal_0_$__cuda_sm20_sqrt_rn_f32_slowpath,(.L_x_13 - $__internal_0_$__cuda_sm20_sqrt_rn_f32_slowpath)
$__internal_0_$__cuda_sm20_sqrt_rn_f32_slowpath:
[----:B------:R-:W-:-:S13]  /*1310*/  LOP3.LUT P0, RZ, R11, 0x7fffffff, RZ, 0xc0, !PT ;  /* 0x7fffffff0bff7812 */ /* 0x000fda000780c0ff */
[----:B------:R-:W-:Y:S01]  /*1320*/  @!P0 IMAD.MOV.U32 R2, RZ, RZ, R11 ;  /* 0x000000ffff028224 */ /* 0x000fe200078e000b */
[----:B------:R-:W-:Y:S06]  /*1330*/  @!P0 BRA `(.L_x_11) ;  /* 0x0000000000448947 */ /* 0x000fec0003800000 */
[----:B------:R-:W-:Y:S01]  /*1340*/  FSETP.GEU.FTZ.AND P0, PT, R11, RZ, PT ;  /* 0x000000ff0b00720b */ /* 0x000fe20003f1e000 */
[----:B------:R-:W-:-:S12]  /*1350*/  IMAD.MOV.U32 R0, RZ, RZ, R11 ;  /* 0x000000ffff007224 */ /* 0x000fd800078e000b */
[----:B------:R-:W-:Y:S01]  /*1360*/  @!P0 IMAD.MOV.U32 R2, RZ, RZ, 0x7fffffff ;  /* 0x7fffffffff028424 */ /* 0x000fe200078e00ff */
[----:B------:R-:W-:Y:S06]  /*1370*/  @!P0 BRA `(.L_x_11) ;  /* 0x0000000000348947 */ /* 0x000fec0003800000 */
[----:B------:R-:W-:-:S13]  /*1380*/  FSETP.GTU.FTZ.AND P0, PT, |R0|, +INF , PT ;  /* 0x7f8000000000780b */ /* 0x000fda0003f1c200 */
[----:B------:R-:W-:Y:S01]  /*1390*/  @P0 FADD.FTZ R2, R0, 1 ;  /* 0x3f80000000020421 */ /* 0x000fe20000010000 */
[----:B------:R-:W-:Y:S06]  /*13a0*/  @P0 BRA `(.L_x_11) ;  /* 0x0000000000280947 */ /* 0x000fec0003800000 */
[----:B------:R-:W-:-:S13]  /*13b0*/  FSETP.NEU.FTZ.AND P0, PT, |R0|, +INF , PT ;  /* 0x7f8000000000780b */ /* 0x000fda0003f1d200 */
[----:B------:R-:W-:-:S04]  /*13c0*/  @P0 FFMA R3, R0, 1.84467440737095516160e+19, RZ ;  /* 0x5f80000000030823 */ /* 0x000fc800000000ff */
[----:B------:R-:W0:Y:S02]  /*13d0*/  @P0 MUFU.RSQ R2, R3 ;  /* 0x0000000300020308 */ /* 0x000e240000001400 */
[----:B0-----:R-:W-:Y:S01]  /*13e0*/  @P0 FMUL.FTZ R4, R3, R2 ;  /* 0x0000000203040220 */ /* 0x001fe20000410000 */
[----:B------:R-:W-:Y:S01]  /*13f0*/  @P0 FMUL.FTZ R6, R2, 0.5 ;  /* 0x3f00000002060820 */ /* 0x000fe20000410000 */
[----:B------:R-:W-:Y:S02]  /*1400*/  @!P0 IMAD.MOV.U32 R2, RZ, RZ, R0 ;  /* 0x000000ffff028224 */ /* 0x000fe400078e0000 */
[----:B------:R-:W-:-:S04]  /*1410*/  @P0 FADD.FTZ R5, -R4, -RZ ;  /* 0x800000ff04050221 */ /* 0x000fc80000010100 */
[----:B------:R-:W-:-:S04]  /*1420*/  @P0 FFMA R5, R4, R5, R3 ;  /* 0x0000000504050223 */ /* 0x000fc80000000003 */
[----:B------:R-:W-:-:S04]  /*1430*/  @P0 FFMA R5, R5, R6, R4 ;  /* 0x0000000605050223 */ /* 0x000fc80000000004 */
[----:B------:R-:W-:-:S07]  /*1440*/  @P0 FMUL.FTZ R2, R5, 2.3283064365386962891e-10 ;  /* 0x2f80000005020820 */ /* 0x000fce0000410000 */
.L_x_11:
[----:B------:R-:W-:Y:S02]  /*1450*/  IMAD.MOV.U32 R0, RZ, RZ, R2 ;  /* 0x000000ffff007224 */ /* 0x000fe400078e0002 */
[----:B------:R-:W-:Y:S02]  /*1460*/  IMAD.MOV.U32 R2, RZ, RZ, R7 ;  /* 0x000000ffff027224 */ /* 0x000fe400078e0007 */
[----:B------:R-:W-:-:S04]  /*1470*/  IMAD.MOV.U32 R3, RZ, RZ, 0x0 ;  /* 0x00000000ff037424 */ /* 0x000fc800078e00ff */
[----:B------:R-:W-:Y:S05]  /*1480*/  RET.REL.NODEC R2 `(_Z24computeProbabilityKernelP17curandStateXORWOWPii) ;  /* 0xffffffe802dc7950 */ /* 0x000fea0003c3ffff */
.L_x_12:
[----:B------:R-:W-:-:S00]  /*1490*/  BRA `(.L_x_12) ;  /* 0xfffffffc00fc7947 */ /* 0x000fc0000383ffff */
[----:B------:R-:W-:-:S00]  /*14a0*/  NOP ;  /* 0x0000000000007918 */ /* 0x000fc00000000000 */
        /* <DEDUP_REMOVED lines=13> */
.L_x_13:


//--------------------- .nv.global.init           --------------------------
	.section	.nv.global.init,"aw",@progbits
	.align	4
.nv.global.init:
	.type		mrg32k3aM1SubSeq,@object
	.size		mrg32k3aM1SubSeq,(mrg32k3aM2SubSeq - mrg32k3aM1SubSeq)
mrg32k3aM1SubSeq:
        /*0000*/ 	.byte	0x0b, 0xcc, 0xee, 0x04, 0x73, 0x29, 0x8b, 0x6f, 0xf6, 0x53, 0x03, 0xf6, 0x23, 0xf6, 0xea, 0xda
        /* <DEDUP_REMOVED lines=125> */
	.type		mrg32k3aM2SubSeq,@object
	.size		mrg32k3aM2SubSeq,(mrg32k3aM1 - mrg32k3aM2SubSeq)
mrg32k3aM2SubSeq:
        /* <DEDUP_REMOVED lines=126> */
	.type		mrg32k3aM1,@object
	.size		mrg32k3aM1,(mrg32k3aM1Seq - mrg32k3aM1)
mrg32k3aM1:
        /* <DEDUP_REMOVED lines=144> */
	.type		mrg32k3aM1Seq,@object
	.size		mrg32k3aM1Seq,(mrg32k3aM2 - mrg32k3aM1Seq)
mrg32k3aM1Seq:
        /* <DEDUP_REMOVED lines=144> */
	.type		mrg32k3aM2,@object
	.size		mrg32k3aM2,(mrg32k3aM2Seq - mrg32k3aM2)
mrg32k3aM2:
        /* <DEDUP_REMOVED lines=144> */
	.type		mrg32k3aM2Seq,@object
	.size		mrg32k3aM2Seq,(precalc_xorwow_matrix - mrg32k3aM2Seq)
mrg32k3aM2Seq:
        /* <DEDUP_REMOVED lines=144> */
	.type		precalc_xorwow_matrix,@object
	.size		precalc_xorwow_matrix,(precalc_xorwow_offset_matrix - precalc_xorwow_matrix)
precalc_xorwow_matrix:
        /* <DEDUP_REMOVED lines=6400> */
	.type		precalc_xorwow_offset_matrix,@object
	.size		precalc_xorwow_offset_matrix,(.L_1 - precalc_xorwow_offset_matrix)
precalc_xorwow_offset_matrix:
        /* <DEDUP_REMOVED lines=6400> */
.L_1:


//--------------------- .nv.shared.reserved.0     --------------------------
	.section	.nv.shared.reserved.0,"aw",@nobits
	.weak		__nv_reservedSMEM_offset_0_alias
	.size		__nv_reservedSMEM_offset_0_alias, 0, 64
	.other		__nv_reservedSMEM_offset_0_alias,@"STO_CUDA_RESERVED_SHARED STV_DEFAULT"
__nv_reservedSMEM_offset_0_alias:
	.zero		0
	.zero		64


//--------------------- .nv.constant0._Z24computeProbabilityKernelP17curandStateXORWOWPii --------------------------
	.section	.nv.constant0._Z24computeProbabilityKernelP17curandStateXORWOWPii,"a",@progbits
	.sectionflags	@""
	.align	4
.nv.constant0._Z24computeProbabilityKernelP17curandStateXORWOWPii:
	.zero		916


//--------------------- SYMBOLS --------------------------

	.type		.nv.reservedSmem.offset0,@object
	.size		.nv.reservedSmem.offset0,0x4
